	.target	sm_100a

	.elftype	@"ET_EXEC"


//--------------------- .note.nv.tkinfo           --------------------------
	.section	.note.nv.tkinfo,"",@"SHT_NOTE"
	.sectionflags	@"SHF_NOTE_NV_TKINFO"
	.tkinfo
        /*0018*/ 	.word	0x00000002
        /*0030*/ 	.string	""
        /*0030*/ 	.string	"ptxas"
        /*0030*/ 	.string	"Cuda compilation tools, release 13.0, V13.0.88"
        /*0030*/ 	.string	"Build cuda_13.0.r13.0/compiler.36424714_0"
        /*0030*/ 	.string	"-arch sm_100a -m 64 "



//--------------------- .note.nv.cuinfo           --------------------------
	.section	.note.nv.cuinfo,"",@"SHT_NOTE"
	.sectionflags	@"SHF_NOTE_NV_CUINFO"
        /*0018*/ 	.short	0x0002
        /*001a*/ 	.short	0x0064
        /*001c*/ 	.short	0x0082
	.zero		2


//--------------------- .nv.info                  --------------------------
	.section	.nv.info,"",@"SHT_CUDA_INFO"
	.align	4


	//----- nvinfo : EIATTR_REGCOUNT
	.align		4
        /*0000*/ 	.byte	0x04, 0x2f
        /*0002*/ 	.short	(.L_29 - .L_28)
	.align		4
.L_28:
        /*0004*/ 	.word	index@(_ZN2at6native25weight_int8pack_mm_kernelEPKfPKaS2_Pfiii)
        /*0008*/ 	.word	0x0000001f


	//----- nvinfo : EIATTR_FRAME_SIZE
	.align		4
.L_29:
        /*000c*/ 	.byte	0x04, 0x11
        /*000e*/ 	.short	(.L_31 - .L_30)
	.align		4
.L_30:
        /*0010*/ 	.word	index@(_ZN2at6native25weight_int8pack_mm_kernelEPKfPKaS2_Pfiii)
        /*0014*/ 	.word	0x00000000


	//----- nvinfo : EIATTR_MIN_STACK_SIZE
	.align		4
.L_31:
        /*0018*/ 	.byte	0x04, 0x12
        /*001a*/ 	.short	(.L_33 - .L_32)
	.align		4
.L_32:
        /*001c*/ 	.word	index@(_ZN2at6native25weight_int8pack_mm_kernelEPKfPKaS2_Pfiii)
        /*0020*/ 	.word	0x00000000
.L_33:


//--------------------- .nv.compat                --------------------------
	.section	.nv.compat,"",@"SHT_CUDA_COMPAT_INFO"
	.align	4
        /*0000*/ 	.byte	0x02, 0x09, 0x01, 0x00, 0x02, 0x02, 0x01, 0x00, 0x02, 0x05, 0x05, 0x00, 0x03, 0x07, 0x01, 0x01
        /*0010*/ 	.byte	0x02, 0x03, 0x00, 0x00, 0x02, 0x06, 0x01, 0x00, 0x04, 0x0b, 0x08, 0x00, 0x09, 0x00, 0x00, 0x00
        /*0020*/ 	.byte	0x00, 0x00, 0x00, 0x00


//--------------------- .nv.info._ZN2at6native25weight_int8pack_mm_kernelEPKfPKaS2_Pfiii --------------------------
	.section	.nv.info._ZN2at6native25weight_int8pack_mm_kernelEPKfPKaS2_Pfiii,"",@"SHT_CUDA_INFO"
	.sectionflags	@""
	.align	4


	//----- nvinfo : EIATTR_CUDA_API_VERSION
	.align		4
        /*0000*/ 	.byte	0x04, 0x37
        /*0002*/ 	.short	(.L_35 - .L_34)
.L_34:
        /*0004*/ 	.word	0x00000082


	//----- nvinfo : EIATTR_KPARAM_INFO
	.align		4
.L_35:
        /*0008*/ 	.byte	0x04, 0x17
        /*000a*/ 	.short	(.L_37 - .L_36)
.L_36:
        /*000c*/ 	.word	0x00000000
        /*0010*/ 	.short	0x0006
        /*0012*/ 	.short	0x0028
        /*0014*/ 	.byte	0x00, 0xf0, 0x11, 0x00


	//----- nvinfo : EIATTR_KPARAM_INFO
	.align		4
.L_37:
        /*0018*/ 	.byte	0x04, 0x17
        /*001a*/ 	.short	(.L_39 - .L_38)
.L_38:
        /*001c*/ 	.word	0x00000000
        /*0020*/ 	.short	0x0005
        /*0022*/ 	.short	0x0024
        /*0024*/ 	.byte	0x00, 0xf0, 0x11, 0x00


	//----- nvinfo : EIATTR_KPARAM_INFO
	.align		4
.L_39:
        /*0028*/ 	.byte	0x04, 0x17
        /*002a*/ 	.short	(.L_41 - .L_40)
.L_40:
        /*002c*/ 	.word	0x00000000
        /*0030*/ 	.short	0x0004
        /*0032*/ 	.short	0x0020
        /*0034*/ 	.byte	0x00, 0xf0, 0x11, 0x00


	//----- nvinfo : EIATTR_KPARAM_INFO
	.align		4
.L_41:
        /*0038*/ 	.byte	0x04, 0x17
        /*003a*/ 	.short	(.L_43 - .L_42)
.L_42:
        /*003c*/ 	.word	0x00000000
        /*0040*/ 	.short	0x0003
        /*0042*/ 	.short	0x0018
        /*0044*/ 	.byte	0x00, 0xf5, 0x21, 0x00


	//----- nvinfo : EIATTR_KPARAM_INFO
	.align		4
.L_43:
        /*0048*/ 	.byte	0x04, 0x17
        /*004a*/ 	.short	(.L_45 - .L_44)
.L_44:
        /*004c*/ 	.word	0x00000000
        /*0050*/ 	.short	0x0002
        /*0052*/ 	.short	0x0010
        /*0054*/ 	.byte	0x00, 0xf5, 0x21, 0x00


	//----- nvinfo : EIATTR_KPARAM_INFO
	.align		4
.L_45:
        /*0058*/ 	.byte	0x04, 0x17
        /*005a*/ 	.short	(.L_47 - .L_46)
.L_46:
        /*005c*/ 	.word	0x00000000
        /*0060*/ 	.short	0x0001
        /*0062*/ 	.short	0x0008
        /*0064*/ 	.byte	0x00, 0xf5, 0x21, 0x00


	//----- nvinfo : EIATTR_KPARAM_INFO
	.align		4
.L_47:
        /*0068*/ 	.byte	0x04, 0x17
        /*006a*/ 	.short	(.L_49 - .L_48)
.L_48:
        /*006c*/ 	.word	0x00000000
        /*0070*/ 	.short	0x0000
        /*0072*/ 	.short	0x0000
        /*0074*/ 	.byte	0x00, 0xf5, 0x21, 0x00


	//----- nvinfo : EIATTR_SPARSE_MMA_MASK
	.align		4
.L_49:
        /*0078*/ 	.byte	0x03, 0x50
        /*007a*/ 	.short	0x0000


	//----- nvinfo : EIATTR_MAXREG_COUNT
	.align		4
        /*007c*/ 	.byte	0x03, 0x1b
        /*007e*/ 	.short	0x00ff


	//----- nvinfo : EIATTR_MERCURY_ISA_VERSION
	.align		4
        /*0080*/ 	.byte	0x03, 0x5f
        /*0082*/ 	.short	0x0101


	//----- nvinfo : EIATTR_VRC_CTA_INIT_COUNT
	.align		4
        /*0084*/ 	.byte	0x02, 0x4a
	.zero		1
	.zero		1


	//----- nvinfo : EIATTR_EXIT_INSTR_OFFSETS
	.align		4
        /*0088*/ 	.byte	0x04, 0x1c
        /*008a*/ 	.short	(.L_51 - .L_50)


	//   ....[0]....
.L_50:
        /*008c*/ 	.word	0x000000d0


	//   ....[1]....
        /*0090*/ 	.word	0x000009c0


	//----- nvinfo : EIATTR_CBANK_PARAM_SIZE
	.align		4
.L_51:
        /*0094*/ 	.byte	0x03, 0x19
        /*0096*/ 	.short	0x002c


	//----- nvinfo : EIATTR_PARAM_CBANK
	.align		4
        /*0098*/ 	.byte	0x04, 0x0a
        /*009a*/ 	.short	(.L_53 - .L_52)
	.align		4
.L_52:
        /*009c*/ 	.word	index@(.nv.constant0._ZN2at6native25weight_int8pack_mm_kernelEPKfPKaS2_Pfiii)
        /*00a0*/ 	.short	0x0380
        /*00a2*/ 	.short	0x002c


	//----- nvinfo : EIATTR_SW_WAR
	.align		4
.L_53:
        /*00a4*/ 	.byte	0x04, 0x36
        /*00a6*/ 	.short	(.L_55 - .L_54)
.L_54:
        /*00a8*/ 	.word	0x00000008
.L_55:


//--------------------- .nv.callgraph             --------------------------
	.section	.nv.callgraph,"",@"SHT_CUDA_CALLGRAPH"
	.align	4
	.sectionentsize	8
	.align		4
        /*0000*/ 	.word	0x00000000
	.align		4
        /*0004*/ 	.word	0xffffffff
	.align		4
        /*0008*/ 	.word	0x00000000
	.align		4
        /*000c*/ 	.word	0xfffffffe
	.align		4
        /*0010*/ 	.word	0x00000000
	.align		4
        /*0014*/ 	.word	0xfffffffd
	.align		4
        /*0018*/ 	.word	0x00000000
	.align		4
        /*001c*/ 	.word	0xfffffffc


//--------------------- .nv.constant4             --------------------------
	.section	.nv.constant4,"a",@progbits
	.align	8
	.align		8
.nv.constant4:
        /*0000*/ 	.dword	_ZN39_INTERNAL_fa692857_9_int8mm_cu_1fafbbe54cuda3std3__45__cpo5beginE
	.align		8
        /*0008*/ 	.dword	_ZN39_INTERNAL_fa692857_9_int8mm_cu_1fafbbe54cuda3std3__45__cpo3endE
	.align		8
        /*0010*/ 	.dword	_ZN39_INTERNAL_fa692857_9_int8mm_cu_1fafbbe54cuda3std3__45__cpo6cbeginE
	.align		8
        /*0018*/ 	.dword	_ZN39_INTERNAL_fa692857_9_int8mm_cu_1fafbbe54cuda3std3__45__cpo4cendE
	.align		8
        /*0020*/ 	.dword	_ZN39_INTERNAL_fa692857_9_int8mm_cu_1fafbbe54cuda3std3__45__cpo6rbeginE
	.align		8
        /*0028*/ 	.dword	_ZN39_INTERNAL_fa692857_9_int8mm_cu_1fafbbe54cuda3std3__45__cpo4rendE
	.align		8
        /*0030*/ 	.dword	_ZN39_INTERNAL_fa692857_9_int8mm_cu_1fafbbe54cuda3std3__45__cpo7crbeginE
	.align		8
        /*0038*/ 	.dword	_ZN39_INTERNAL_fa692857_9_int8mm_cu_1fafbbe54cuda3std3__45__cpo5crendE
	.align		8
        /*0040*/ 	.dword	_ZN39_INTERNAL_fa692857_9_int8mm_cu_1fafbbe54cuda3std3__441_GLOBAL__N__fa692857_9_int8mm_cu_1fafbbe56ignoreE
	.align		8
        /*0048*/ 	.dword	_ZN39_INTERNAL_fa692857_9_int8mm_cu_1fafbbe54cuda3std3__419piecewise_constructE
	.align		8
        /*0050*/ 	.dword	_ZN39_INTERNAL_fa692857_9_int8mm_cu_1fafbbe54cuda3std3__48in_placeE
	.align		8
        /*0058*/ 	.dword	_ZN39_INTERNAL_fa692857_9_int8mm_cu_1fafbbe54cuda3std3__420unreachable_sentinelE
	.align		8
        /*0060*/ 	.dword	_ZN39_INTERNAL_fa692857_9_int8mm_cu_1fafbbe54cuda3std6ranges3__45__cpo4swapE
	.align		8
        /*0068*/ 	.dword	_ZN39_INTERNAL_fa692857_9_int8mm_cu_1fafbbe54cuda3std6ranges3__45__cpo9iter_moveE
	.align		8
        /*0070*/ 	.dword	_ZN39_INTERNAL_fa692857_9_int8mm_cu_1fafbbe54cuda3std6ranges3__45__cpo5beginE
	.align		8
        /*0078*/ 	.dword	_ZN39_INTERNAL_fa692857_9_int8mm_cu_1fafbbe54cuda3std6ranges3__45__cpo3endE
	.align		8
        /*0080*/ 	.dword	_ZN39_INTERNAL_fa692857_9_int8mm_cu_1fafbbe54cuda3std6ranges3__45__cpo6cbeginE
	.align		8
        /*0088*/ 	.dword	_ZN39_INTERNAL_fa692857_9_int8mm_cu_1fafbbe54cuda3std6ranges3__45__cpo4cendE
	.align		8
        /*0090*/ 	.dword	_ZN39_INTERNAL_fa692857_9_int8mm_cu_1fafbbe54cuda3std6ranges3__45__cpo7advanceE
	.align		8
        /*0098*/ 	.dword	_ZN39_INTERNAL_fa692857_9_int8mm_cu_1fafbbe54cuda3std6ranges3__45__cpo9iter_swapE
	.align		8
        /*00a0*/ 	.dword	_ZN39_INTERNAL_fa692857_9_int8mm_cu_1fafbbe54cuda3std6ranges3__45__cpo4nextE
	.align		8
        /*00a8*/ 	.dword	_ZN39_INTERNAL_fa692857_9_int8mm_cu_1fafbbe54cuda3std6ranges3__45__cpo4prevE
	.align		8
        /*00b0*/ 	.dword	_ZN39_INTERNAL_fa692857_9_int8mm_cu_1fafbbe54cuda3std6ranges3__45__cpo4dataE
	.align		8
        /*00b8*/ 	.dword	_ZN39_INTERNAL_fa692857_9_int8mm_cu_1fafbbe54cuda3std6ranges3__45__cpo5cdataE
	.align		8
        /*00c0*/ 	.dword	_ZN39_INTERNAL_fa692857_9_int8mm_cu_1fafbbe54cuda3std6ranges3__45__cpo4sizeE
	.align		8
        /*00c8*/ 	.dword	_ZN39_INTERNAL_fa692857_9_int8mm_cu_1fafbbe54cuda3std6ranges3__45__cpo5ssizeE
	.align		8
        /*00d0*/ 	.dword	_ZN39_INTERNAL_fa692857_9_int8mm_cu_1fafbbe54cuda3std6ranges3__45__cpo8distanceE
	.align		8
        /*00d8*/ 	.dword	_ZN39_INTERNAL_fa692857_9_int8mm_cu_1fafbbe56thrust24THRUST_300001_SM_1000_NS6system6detail10sequential3seqE


//--------------------- .text._ZN2at6native25weight_int8pack_mm_kernelEPKfPKaS2_Pfiii --------------------------
	.section	.text._ZN2at6native25weight_int8pack_mm_kernelEPKfPKaS2_Pfiii,"ax",@progbits
	.align	128
        .global         _ZN2at6native25weight_int8pack_mm_kernelEPKfPKaS2_Pfiii
        .type           _ZN2at6native25weight_int8pack_mm_kernelEPKfPKaS2_Pfiii,@function
        .size           _ZN2at6native25weight_int8pack_mm_kernelEPKfPKaS2_Pfiii,(.L_x_6 - _ZN2at6native25weight_int8pack_mm_kernelEPKfPKaS2_Pfiii)
        .other          _ZN2at6native25weight_int8pack_mm_kernelEPKfPKaS2_Pfiii,@"STO_CUDA_ENTRY STV_DEFAULT"
_ZN2at6native25weight_int8pack_mm_kernelEPKfPKaS2_Pfiii:
.text._ZN2at6native25weight_int8pack_mm_kernelEPKfPKaS2_Pfiii:
[----:B------:R-:W-:Y:S01]  /*0000*/  LDC R1, c[0x0][0x37c] ;  /* 0x0000df00ff017b82 */ /* 0x000fe20000000800 */
[----:B------:R-:W0:Y:S07]  /*0010*/  S2R R3, SR_TID.X ;  /* 0x0000000000037919 */ /* 0x000e2e0000002100 */
[----:B------:R-:W1:Y:S01]  /*0020*/  LDC R7, c[0x0][0x364] ;  /* 0x0000d900ff077b82 */ /* 0x000e620000000800 */
[----:B------:R-:W2:Y:S01]  /*0030*/  LDCU UR10, c[0x0][0x3a8] ;  /* 0x00007500ff0a77ac */ /* 0x000ea20008000800 */
[----:B------:R-:W1:Y:S01]  /*0040*/  S2R R2, SR_TID.Y ;  /* 0x0000000000027919 */ /* 0x000e620000002200 */
[----:B------:R-:W3:Y:S05]  /*0050*/  LDCU UR6, c[0x0][0x3a0] ;  /* 0x00007400ff0677ac */ /* 0x000eea0008000800 */
[----:B------:R-:W0:Y:S08]  /*0060*/  S2UR UR5, SR_CTAID.X ;  /* 0x00000000000579c3 */ /* 0x000e300000002500 */
[----:B------:R-:W0:Y:S08]  /*0070*/  LDC R0, c[0x0][0x360] ;  /* 0x0000d800ff007b82 */ /* 0x000e300000000800 */
[----:B------:R-:W1:Y:S01]  /*0080*/  S2UR UR4, SR_CTAID.Y ;  /* 0x00000000000479c3 */ /* 0x000e620000002600 */
[----:B0-----:R-:W-:-:S05]  /*0090*/  IMAD R0, R0, UR5, R3 ;  /* 0x0000000500007c24 */ /* 0x001fca000f8e0203 */
[----:B--2---:R-:W-:Y:S01]  /*00a0*/  ISETP.GE.AND P0, PT, R0, UR10, PT ;  /* 0x0000000a00007c0c */ /* 0x004fe2000bf06270 */
[----:B-1----:R-:W-:-:S05]  /*00b0*/  IMAD R7, R7, UR4, R2 ;  /* 0x0000000407077c24 */ /* 0x002fca000f8e0202 */
[----:B---3--:R-:W-:-:S13]  /*00c0*/  ISETP.GE.OR P0, PT, R7, UR6, P0 ;  /* 0x0000000607007c0c */ /* 0x008fda0008706670 */
[----:B------:R-:W-:Y:S05]  /*00d0*/  @P0 EXIT ;  /* 0x000000000000094d */ /* 0x000fea0003800000 */
[----:B------:R-:W0:Y:S01]  /*00e0*/  LDCU UR5, c[0x0][0x3a4] ;  /* 0x00007480ff0577ac */ /* 0x000e220008000800 */
[----:B------:R-:W-:Y:S01]  /*00f0*/  HFMA2 R9, -RZ, RZ, 0, 0 ;  /* 0x00000000ff097431 */ /* 0x000fe200000001ff */
[----:B------:R-:W1:Y:S01]  /*0100*/  LDCU.64 UR8, c[0x0][0x358] ;  /* 0x00006b00ff0877ac */ /* 0x000e620008000a00 */
[----:B0-----:R-:W-:-:S09]  /*0110*/  UISETP.GE.AND UP0, UPT, UR5, 0x1, UPT ;  /* 0x000000010500788c */ /* 0x001fd2000bf06270 */
[----:B-1----:R-:W-:Y:S05]  /*0120*/  BRA.U !UP0, `(.L_x_0) ;  /* 0x0000000908047547 */ /* 0x002fea000b800000 */
[----:B------:R-:W-:Y:S02]  /*0130*/  UISETP.GE.U32.AND UP1, UPT, UR5, 0x8, UPT ;  /* 0x000000080500788c */ /* 0x000fe4000bf26070 */
[----:B------:R-:W-:Y:S01]  /*0140*/  IMAD R8, R7, UR5, RZ ;  /* 0x0000000507087c24 */ /* 0x000fe2000f8e02ff */
[----:B------:R-:W-:Y:S02]  /*0150*/  ULOP3.LUT UR6, UR5, 0x7, URZ, 0xc0, !UPT ;  /* 0x0000000705067892 */ /* 0x000fe4000f8ec0ff */
[----:B------:R-:W-:Y:S01]  /*0160*/  IMAD R6, R0, UR5, RZ ;  /* 0x0000000500067c24 */ /* 0x000fe2000f8e02ff */
[----:B------:R-:W-:Y:S01]  /*0170*/  MOV R9, RZ ;  /* 0x000000ff00097202 */ /* 0x000fe20000000f00 */
[----:B------:R-:W-:Y:S01]  /*0180*/  UMOV UR4, URZ ;  /* 0x000000ff00047c82 */ /* 0x000fe20008000000 */
[----:B------:R-:W-:Y:S01]  /*0190*/  UISETP.NE.AND UP0, UPT, UR6, URZ, UPT ;  /* 0x000000ff0600728c */ /* 0x000fe2000bf05270 */
[----:B------:R-:W-:Y:S10]  /*01a0*/  BRA.U !UP1, `(.L_x_1) ;  /* 0x0000000109cc7547 */ /* 0x000ff4000b800000 */
[----:B------:R-:W0:Y:S01]  /*01b0*/  LDC.64 R2, c[0x0][0x380] ;  /* 0x0000e000ff027b82 */ /* 0x000e220000000a00 */
[----:B------:R-:W-:Y:S01]  /*01c0*/  ULOP3.LUT UR4, UR5, 0x7ffffff8, URZ, 0xc0, !UPT ;  /* 0x7ffffff805047892 */ /* 0x000fe2000f8ec0ff */
[----:B------:R-:W-:Y:S02]  /*01d0*/  MOV R9, RZ ;  /* 0x000000ff00097202 */ /* 0x000fe40000000f00 */
[----:B------:R-:W-:Y:S01]  /*01e0*/  MOV R11, R6 ;  /* 0x00000006000b7202 */ /* 0x000fe20000000f00 */
[----:B------:R-:W-:Y:S01]  /*01f0*/  UIADD3 UR7, UPT, UPT, -UR4, URZ, URZ ;  /* 0x000000ff04077290 */ /* 0x000fe2000fffe1ff */
[----:B0-----:R-:W-:-:S03]  /*0200*/  IMAD.WIDE.U32 R2, R8, 0x4, R2 ;  /* 0x0000000408027825 */ /* 0x001fc600078e0002 */
[----:B------:R-:W-:-:S05]  /*0210*/  IADD3 R12, P0, PT, R2, 0x10, RZ ;  /* 0x00000010020c7810 */ /* 0x000fca0007f1e0ff */
[----:B------:R-:W-:-:S08]  /*0220*/  IMAD.X R3, RZ, RZ, R3, P0 ;  /* 0x000000ffff037224 */ /* 0x000fd000000e0603 */
.L_x_2:
[----:B------:R-:W0:Y:S01]  /*0230*/  LDC.64 R4, c[0x0][0x388] ;  /* 0x0000e200ff047b82 */ /* 0x000e220000000a00 */
[----:B------:R-:W-:Y:S02]  /*0240*/  SHF.R.S32.HI R2, RZ, 0x1f, R11 ;  /* 0x0000001fff027819 */ /* 0x000fe4000001140b */
[----:B0-----:R-:W-:-:S04]  /*0250*/  IADD3 R4, P0, P1, R11, 0x3, R4 ;  /* 0x000000030b047810 */ /* 0x001fc8000791e004 */
[----:B------:R-:W-:-:S05]  /*0260*/  IADD3.X R5, PT, PT, R2, R5, RZ, P0, P1 ;  /* 0x0000000502057210 */ /* 0x000fca00007e24ff */
[----:B------:R-:W2:Y:S04]  /*0270*/  LDG.E.S8 R27, desc[UR8][R4.64+-0x3] ;  /* 0xfffffd08041b7981 */ /* 0x000ea8000c1e1300 */
[----:B------:R-:W3:Y:S01]  /*0280*/  LDG.E.S8 R28, desc[UR8][R4.64+-0x2] ;  /* 0xfffffe08041c7981 */ /* 0x000ee2000c1e1300 */
[----:B------:R-:W-:-:S03]  /*0290*/  MOV R2, R12 ;  /* 0x0000000c00027202 */ /* 0x000fc60000000f00 */
[----:B------:R-:W4:Y:S04]  /*02a0*/  LDG.E.S8 R26, desc[UR8][R4.64+-0x1] ;  /* 0xffffff08041a7981 */ /* 0x000f28000c1e1300 */
[----:B------:R-:W5:Y:S04]  /*02b0*/  LDG.E.S8 R25, desc[UR8][R4.64] ;  /* 0x0000000804197981 */ /* 0x000f68000c1e1300 */
[----:B------:R-:W5:Y:S04]  /*02c0*/  LDG.E R16, desc[UR8][R2.64+-0x10] ;  /* 0xfffff00802107981 */ /* 0x000f68000c1e1900 */
        /* <DEDUP_REMOVED lines=8> */
[----:B------:R-:W5:Y:S04]  /*0350*/  LDG.E R19, desc[UR8][R2.64+0x4] ;  /* 0x0000040802137981 */ /* 0x000f68000c1e1900 */
[----:B------:R-:W5:Y:S04]  /*0360*/  LDG.E R18, desc[UR8][R2.64+0x8] ;  /* 0x0000080802127981 */ /* 0x000f68000c1e1900 */
[----:B------:R0:W5:Y:S01]  /*0370*/  LDG.E R15, desc[UR8][R2.64+0xc] ;  /* 0x00000c08020f7981 */ /* 0x000162000c1e1900 */
[----:B------:R-:W-:-:S04]  /*0380*/  UIADD3 UR7, UPT, UPT, UR7, 0x8, URZ ;  /* 0x0000000807077890 */ /* 0x000fc8000fffe0ff */
[----:B------:R-:W-:Y:S01]  /*0390*/  UISETP.NE.AND UP1, UPT, UR7, URZ, UPT ;  /* 0x000000ff0700728c */ /* 0x000fe2000bf25270 */
[----:B------:R-:W-:Y:S01]  /*03a0*/  IADD3 R11, PT, PT, R11, 0x8, RZ ;  /* 0x000000080b0b7810 */ /* 0x000fe20007ffe0ff */
[----:B--2---:R-:W5:Y:S08]  /*03b0*/  I2F.S16 R27, R27 ;  /* 0x0000001b001b7306 */ /* 0x004f700000101400 */
[----:B---3--:R-:W1:Y:S08]  /*03c0*/  I2F.S16 R28, R28 ;  /* 0x0000001c001c7306 */ /* 0x008e700000101400 */
[----:B----4-:R-:W2:Y:S01]  /*03d0*/  I2F.S16 R26, R26 ;  /* 0x0000001a001a7306 */ /* 0x010ea20000101400 */
[----:B-----5:R-:W-:-:S07]  /*03e0*/  FFMA.FTZ R9, R16, R27, R9 ;  /* 0x0000001b10097223 */ /* 0x020fce0000010009 */
[----:B------:R-:W3:Y:S01]  /*03f0*/  I2F.S16 R25, R25 ;  /* 0x0000001900197306 */ /* 0x000ee20000101400 */
[----:B-1----:R-:W-:-:S07]  /*0400*/  FFMA.FTZ R14, R14, R28, R9 ;  /* 0x0000001c0e0e7223 */ /* 0x002fce0000010009 */
[----:B------:R-:W1:Y:S01]  /*0410*/  I2F.S16 R23, R22 ;  /* 0x0000001600177306 */ /* 0x000e620000101400 */
[----:B--2---:R-:W-:-:S07]  /*0420*/  FFMA.FTZ R13, R13, R26, R14 ;  /* 0x0000001a0d0d7223 */ /* 0x004fce000001000e */
[----:B------:R-:W2:Y:S01]  /*0430*/  I2F.S16 R24, R21 ;  /* 0x0000001500187306 */ /* 0x000ea20000101400 */
[----:B---3--:R-:W-:-:S07]  /*0440*/  FFMA.FTZ R13, R12, R25, R13 ;  /* 0x000000190c0d7223 */ /* 0x008fce000001000d */
[----:B------:R-:W3:Y:S01]  /*0450*/  I2F.S16 R10, R10 ;  /* 0x0000000a000a7306 */ /* 0x000ee20000101400 */
[----:B-1----:R-:W-:-:S07]  /*0460*/  FFMA.FTZ R20, R20, R23, R13 ;  /* 0x0000001714147223 */ /* 0x002fce000001000d */
[----:B------:R-:W1:Y:S01]  /*0470*/  I2F.S16 R17, R17 ;  /* 0x0000001100117306 */ /* 0x000e620000101400 */
[----:B--2---:R-:W-:Y:S01]  /*0480*/  FFMA.FTZ R19, R19, R24, R20 ;  /* 0x0000001813137223 */ /* 0x004fe20000010014 */
[----:B------:R-:W-:-:S03]  /*0490*/  IADD3 R12, P0, PT, R2, 0x20, RZ ;  /* 0x00000020020c7810 */ /* 0x000fc60007f1e0ff */
[----:B---3--:R-:W-:Y:S02]  /*04a0*/  FFMA.FTZ R18, R18, R10, R19 ;  /* 0x0000000a12127223 */ /* 0x008fe40000010013 */
[----:B0-----:R-:W-:Y:S02]  /*04b0*/  IMAD.X R3, RZ, RZ, R3, P0 ;  /* 0x000000ffff037224 */ /* 0x001fe400000e0603 */
[----:B-1----:R-:W-:Y:S01]  /*04c0*/  FFMA.FTZ R9, R15, R17, R18 ;  /* 0x000000110f097223 */ /* 0x002fe20000010012 */
[----:B------:R-:W-:Y:S06]  /*04d0*/  BRA.U UP1, `(.L_x_2) ;  /* 0xfffffffd01547547 */ /* 0x000fec000b83ffff */
.L_x_1:
[----:B------:R-:W-:Y:S05]  /*04e0*/  BRA.U !UP0, `(.L_x_0) ;  /* 0x0000000508147547 */ /* 0x000fea000b800000 */
[----:B------:R-:W-:Y:S02]  /*04f0*/  UISETP.GE.U32.AND UP0, UPT, UR6, 0x4, UPT ;  /* 0x000000040600788c */ /* 0x000fe4000bf06070 */
[----:B------:R-:W-:-:S04]  /*0500*/  ULOP3.LUT UR7, UR5, 0x3, URZ, 0xc0, !UPT ;  /* 0x0000000305077892 */ /* 0x000fc8000f8ec0ff */
[----:B------:R-:W-:-:S03]  /*0510*/  UISETP.NE.AND UP1, UPT, UR7, URZ, UPT ;  /* 0x000000ff0700728c */ /* 0x000fc6000bf25270 */
[----:B------:R-:W-:Y:S08]  /*0520*/  BRA.U !UP0, `(.L_x_3) ;  /* 0x0000000108707547 */ /* 0x000ff0000b800000 */
[----:B------:R-:W0:Y:S01]  /*0530*/  LDCU.128 UR12, c[0x0][0x380] ;  /* 0x00007000ff0c77ac */ /* 0x000e220008000c00 */
[----:B------:R-:W1:Y:S01]  /*0540*/  LDC.64 R10, c[0x0][0x380] ;  /* 0x0000e000ff0a7b82 */ /* 0x000e620000000a00 */
[----:B------:R-:W-:Y:S01]  /*0550*/  IADD3 R2, PT, PT, R6, UR4, RZ ;  /* 0x0000000406027c10 */ /* 0x000fe2000fffe0ff */
[----:B------:R-:W-:-:S03]  /*0560*/  VIADD R3, R8, UR4 ;  /* 0x0000000408037c36 */ /* 0x000fc60008000000 */
[----:B0-----:R-:W-:-:S04]  /*0570*/  IADD3 R4, P0, PT, R2, UR14, RZ ;  /* 0x0000000e02047c10 */ /* 0x001fc8000ff1e0ff */
[----:B------:R-:W-:-:S05]  /*0580*/  LEA.HI.X.SX32 R5, R2, UR15, 0x1, P0 ;  /* 0x0000000f02057c11 */ /* 0x000fca00080f0eff */
[----:B------:R-:W2:Y:S01]  /*0590*/  LDG.E.S8 R12, desc[UR8][R4.64] ;  /* 0x00000008040c7981 */ /* 0x000ea2000c1e1300 */
[----:B------:R-:W-:-:S03]  /*05a0*/  IADD3 R14, P0, PT, R8, UR4, RZ ;  /* 0x00000004080e7c10 */ /* 0x000fc6000ff1e0ff */
[----:B------:R-:W3:Y:S01]  /*05b0*/  LDG.E.S8 R13, desc[UR8][R4.64+0x1] ;  /* 0x00000108040d7981 */ /* 0x000ee2000c1e1300 */
[----:B-1----:R-:W-:Y:S01]  /*05c0*/  IMAD.WIDE.U32 R10, R3, 0x4, R10 ;  /* 0x00000004030a7825 */ /* 0x002fe200078e000a */
[----:B------:R-:W-:Y:S02]  /*05d0*/  LEA R2, P1, R14, UR12, 0x2 ;  /* 0x0000000c0e027c11 */ /* 0x000fe4000f8210ff */
[----:B------:R-:W4:Y:S01]  /*05e0*/  LDG.E.S8 R15, desc[UR8][R4.64+0x2] ;  /* 0x00000208040f7981 */ /* 0x000f22000c1e1300 */
[----:B------:R-:W-:-:S03]  /*05f0*/  IADD3.X R19, PT, PT, RZ, RZ, RZ, P0, !PT ;  /* 0x000000ffff137210 */ /* 0x000fc600007fe4ff */
[----:B------:R-:W5:Y:S01]  /*0600*/  LDG.E.S8 R17, desc[UR8][R4.64+0x3] ;  /* 0x0000030804117981 */ /* 0x000f62000c1e1300 */
[----:B------:R-:W-:-:S03]  /*0610*/  LEA.HI.X R3, R14, UR13, R19, 0x2, P1 ;  /* 0x0000000d0e037c11 */ /* 0x000fc600088f1413 */
[----:B------:R-:W5:Y:S04]  /*0620*/  LDG.E R10, desc[UR8][R10.64] ;  /* 0x000000080a0a7981 */ /* 0x000f68000c1e1900 */
[----:B------:R-:W5:Y:S04]  /*0630*/  LDG.E R14, desc[UR8][R2.64+0x4] ;  /* 0x00000408020e7981 */ /* 0x000f68000c1e1900 */
[----:B------:R-:W5:Y:S04]  /*0640*/  LDG.E R16, desc[UR8][R2.64+0x8] ;  /* 0x0000080802107981 */ /* 0x000f68000c1e1900 */
[----:B------:R-:W5:Y:S01]  /*0650*/  LDG.E R18, desc[UR8][R2.64+0xc] ;  /* 0x00000c0802127981 */ /* 0x000f62000c1e1900 */
[----:B------:R-:W-:Y:S01]  /*0660*/  UIADD3 UR4, UPT, UPT, UR4, 0x4, URZ ;  /* 0x0000000404047890 */ /* 0x000fe2000fffe0ff */
[----:B--2---:R-:W5:Y:S08]  /*0670*/  I2F.S16 R12, R12 ;  /* 0x0000000c000c7306 */ /* 0x004f700000101400 */
[----:B---3--:R-:W0:Y:S08]  /*0680*/  I2F.S16 R13, R13 ;  /* 0x0000000d000d7306 */ /* 0x008e300000101400 */
[----:B----4-:R-:W1:Y:S01]  /*0690*/  I2F.S16 R15, R15 ;  /* 0x0000000f000f7306 */ /* 0x010e620000101400 */
[----:B-----5:R-:W-:-:S04]  /*06a0*/  FFMA.FTZ R9, R10, R12, R9 ;  /* 0x0000000c0a097223 */ /* 0x020fc80000010009 */
[----:B0-----:R-:W-:-:S03]  /*06b0*/  FFMA.FTZ R9, R14, R13, R9 ;  /* 0x0000000d0e097223 */ /* 0x001fc60000010009 */
[----:B------:R-:W0:Y:S01]  /*06c0*/  I2F.S16 R17, R17 ;  /* 0x0000001100117306 */ /* 0x000e220000101400 */
[----:B-1----:R-:W-:-:S04]  /*06d0*/  FFMA.FTZ R9, R16, R15, R9 ;  /* 0x0000000f10097223 */ /* 0x002fc80000010009 */
[----:B0-----:R-:W-:-:S07]  /*06e0*/  FFMA.FTZ R9, R18, R17, R9 ;  /* 0x0000001112097223 */ /* 0x001fce0000010009 */
.L_x_3:
[----:B------:R-:W-:Y:S05]  /*06f0*/  BRA.U !UP1, `(.L_x_0) ;  /* 0x0000000109907547 */ /* 0x000fea000b800000 */
[----:B------:R-:W-:Y:S02]  /*0700*/  UISETP.NE.AND UP0, UPT, UR7, 0x1, UPT ;  /* 0x000000010700788c */ /* 0x000fe4000bf05270 */
[----:B------:R-:W-:-:S04]  /*0710*/  ULOP3.LUT UR5, UR5, 0x1, URZ, 0xc0, !UPT ;  /* 0x0000000105057892 */ /* 0x000fc8000f8ec0ff */
[----:B------:R-:W-:-:S03]  /*0720*/  UISETP.NE.U32.AND UP1, UPT, UR5, 0x1, UPT ;  /* 0x000000010500788c */ /* 0x000fc6000bf25070 */
        /* <DEDUP_REMOVED lines=12> */
[----:B------:R-:W-:-:S03]  /*07f0*/  IADD3.X R14, PT, PT, RZ, RZ, RZ, P0, !PT ;  /* 0x000000ffff0e7210 */ /* 0x000fc600007fe4ff */
[----:B------:R-:W4:Y:S01]  /*0800*/  LDG.E R2, desc[UR8][R2.64] ;  /* 0x0000000802027981 */ /* 0x000f22000c1e1900 */
[----:B------:R-:W-:-:S05]  /*0810*/  LEA.HI.X R11, R13, UR13, R14, 0x2, P1 ;  /* 0x0000000d0d0b7c11 */ /* 0x000fca00088f140e */
[----:B------:R-:W5:Y:S01]  /*0820*/  LDG.E R10, desc[UR8][R10.64+0x4] ;  /* 0x000004080a0a7981 */ /* 0x000f62000c1e1900 */
[----:B------:R-:W-:Y:S01]  /*0830*/  UIADD3 UR4, UPT, UPT, UR4, 0x2, URZ ;  /* 0x0000000204047890 */ /* 0x000fe2000fffe0ff */
[----:B--2---:R-:W4:Y:S08]  /*0840*/  I2F.S16 R12, R12 ;  /* 0x0000000c000c7306 */ /* 0x004f300000101400 */
[----:B---3--:R-:W5:Y:S01]  /*0850*/  I2F.S16 R15, R15 ;  /* 0x0000000f000f7306 */ /* 0x008f620000101400 */
[----:B----4-:R-:W-:-:S04]  /*0860*/  FFMA.FTZ R9, R2, R12, R9 ;  /* 0x0000000c02097223 */ /* 0x010fc80000010009 */
[----:B-----5:R-:W-:-:S07]  /*0870*/  FFMA.FTZ R9, R10, R15, R9 ;  /* 0x0000000f0a097223 */ /* 0x020fce0000010009 */
.L_x_4:
[----:B------:R-:W-:Y:S05]  /*0880*/  BRA.U UP1, `(.L_x_0) ;  /* 0x00000001012c7547 */ /* 0x000fea000b800000 */
[----:B------:R-:W0:Y:S01]  /*0890*/  LDCU.64 UR6, c[0x0][0x388] ;  /* 0x00007100ff0677ac */ /* 0x000e220008000a00 */
[----:B------:R-:W1:Y:S01]  /*08a0*/  LDC.64 R2, c[0x0][0x380] ;  /* 0x0000e000ff027b82 */ /* 0x000e620000000a00 */
[----:B------:R-:W-:Y:S02]  /*08b0*/  IADD3 R6, PT, PT, R6, UR4, RZ ;  /* 0x0000000406067c10 */ /* 0x000fe4000fffe0ff */
[----:B------:R-:W-:Y:S02]  /*08c0*/  IADD3 R11, PT, PT, R8, UR4, RZ ;  /* 0x00000004080b7c10 */ /* 0x000fe4000fffe0ff */
[----:B0-----:R-:W-:-:S04]  /*08d0*/  IADD3 R4, P0, PT, R6, UR6, RZ ;  /* 0x0000000606047c10 */ /* 0x001fc8000ff1e0ff */
[----:B------:R-:W-:-:S05]  /*08e0*/  LEA.HI.X.SX32 R5, R6, UR7, 0x1, P0 ;  /* 0x0000000706057c11 */ /* 0x000fca00080f0eff */
[----:B------:R-:W2:Y:S01]  /*08f0*/  LDG.E.S8 R4, desc[UR8][R4.64] ;  /* 0x0000000804047981 */ /* 0x000ea2000c1e1300 */
[----:B-1----:R-:W-:-:S06]  /*0900*/  IMAD.WIDE.U32 R2, R11, 0x4, R2 ;  /* 0x000000040b027825 */ /* 0x002fcc00078e0002 */
[----:B------:R-:W3:Y:S01]  /*0910*/  LDG.E R2, desc[UR8][R2.64] ;  /* 0x0000000802027981 */ /* 0x000ee2000c1e1900 */
[----:B--2---:R-:W3:Y:S02]  /*0920*/  I2F.S16 R6, R4 ;  /* 0x0000000400067306 */ /* 0x004ee40000101400 */
[----:B---3--:R-:W-:-:S07]  /*0930*/  FFMA.FTZ R9, R2, R6, R9 ;  /* 0x0000000602097223 */ /* 0x008fce0000010009 */
.L_x_0:
[----:B------:R-:W0:Y:S08]  /*0940*/  LDC.64 R2, c[0x0][0x390] ;  /* 0x0000e400ff027b82 */ /* 0x000e300000000a00 */
[----:B------:R-:W1:Y:S01]  /*0950*/  LDC.64 R4, c[0x0][0x398] ;  /* 0x0000e600ff047b82 */ /* 0x000e620000000a00 */
[----:B0-----:R-:W-:-:S06]  /*0960*/  IMAD.WIDE R2, R0, 0x4, R2 ;  /* 0x0000000400027825 */ /* 0x001fcc00078e0202 */
[----:B------:R-:W2:Y:S01]  /*0970*/  LDG.E R2, desc[UR8][R2.64] ;  /* 0x0000000802027981 */ /* 0x000ea2000c1e1900 */
[----:B------:R-:W-:-:S04]  /*0980*/  IMAD R7, R7, UR10, R0 ;  /* 0x0000000a07077c24 */ /* 0x000fc8000f8e0200 */
[----:B-1----:R-:W-:-:S04]  /*0990*/  IMAD.WIDE R4, R7, 0x4, R4 ;  /* 0x0000000407047825 */ /* 0x002fc800078e0204 */
[----:B--2---:R-:W-:-:S05]  /*09a0*/  FMUL.FTZ R9, R2, R9 ;  /* 0x0000000902097220 */ /* 0x004fca0000410000 */
[----:B------:R-:W-:Y:S01]  /*09b0*/  STG.E desc[UR8][R4.64], R9 ;  /* 0x0000000904007986 */ /* 0x000fe2000c101908 */
[----:B------:R-:W-:Y:S05]  /*09c0*/  EXIT ;  /* 0x000000000000794d */ /* 0x000fea0003800000 */
.L_x_5:
[----:B------:R-:W-:-:S00]  /*09d0*/  BRA `(.L_x_5) ;  /* 0xfffffffc00fc7947 */ /* 0x000fc0000383ffff */
[----:B------:R-:W-:-:S00]  /*09e0*/  NOP ;  /* 0x0000000000007918 */ /* 0x000fc00000000000 */
        /* <DEDUP_REMOVED lines=9> */
.L_x_6:


//--------------------- .nv.shared.reserved.0     --------------------------
	.section	.nv.shared.reserved.0,"aw",@nobits
	.weak		__nv_reservedSMEM_offset_0_alias
	.size		__nv_reservedSMEM_offset_0_alias, 0, 64
	.other		__nv_reservedSMEM_offset_0_alias,@"STO_CUDA_RESERVED_SHARED STV_DEFAULT"
__nv_reservedSMEM_offset_0_alias:
	.zero		0
	.zero		64


//--------------------- .nv.global                --------------------------
	.section	.nv.global,"aw",@nobits
.nv.global:
	.type		_ZN39_INTERNAL_fa692857_9_int8mm_cu_1fafbbe54cuda3std3__48in_placeE,@object
	.size		_ZN39_INTERNAL_fa692857_9_int8mm_cu_1fafbbe54cuda3std3__48in_placeE,(_ZN39_INTERNAL_fa692857_9_int8mm_cu_1fafbbe54cuda3std6ranges3__45__cpo8distanceE - _ZN39_INTERNAL_fa692857_9_int8mm_cu_1fafbbe54cuda3std3__48in_placeE)
_ZN39_INTERNAL_fa692857_9_int8mm_cu_1fafbbe54cuda3std3__48in_placeE:
	.zero		1
	.type		_ZN39_INTERNAL_fa692857_9_int8mm_cu_1fafbbe54cuda3std6ranges3__45__cpo8distanceE,@object
	.size		_ZN39_INTERNAL_fa692857_9_int8mm_cu_1fafbbe54cuda3std6ranges3__45__cpo8distanceE,(_ZN39_INTERNAL_fa692857_9_int8mm_cu_1fafbbe54cuda3std3__45__cpo6cbeginE - _ZN39_INTERNAL_fa692857_9_int8mm_cu_1fafbbe54cuda3std6ranges3__45__cpo8distanceE)
_ZN39_INTERNAL_fa692857_9_int8mm_cu_1fafbbe54cuda3std6ranges3__45__cpo8distanceE:
	.zero		1
	.type		_ZN39_INTERNAL_fa692857_9_int8mm_cu_1fafbbe54cuda3std3__45__cpo6cbeginE,@object
	.size		_ZN39_INTERNAL_fa692857_9_int8mm_cu_1fafbbe54cuda3std3__45__cpo6cbeginE,(_ZN39_INTERNAL_fa692857_9_int8mm_cu_1fafbbe54cuda3std6ranges3__45__cpo7advanceE - _ZN39_INTERNAL_fa692857_9_int8mm_cu_1fafbbe54cuda3std3__45__cpo6cbeginE)
_ZN39_INTERNAL_fa692857_9_int8mm_cu_1fafbbe54cuda3std3__45__cpo6cbeginE:
	.zero		1
	.type		_ZN39_INTERNAL_fa692857_9_int8mm_cu_1fafbbe54cuda3std6ranges3__45__cpo7advanceE,@object
	.size		_ZN39_INTERNAL_fa692857_9_int8mm_cu_1fafbbe54cuda3std6ranges3__45__cpo7advanceE,(_ZN39_INTERNAL_fa692857_9_int8mm_cu_1fafbbe54cuda3std3__45__cpo7crbeginE - _ZN39_INTERNAL_fa692857_9_int8mm_cu_1fafbbe54cuda3std6ranges3__45__cpo7advanceE)
_ZN39_INTERNAL_fa692857_9_int8mm_cu_1fafbbe54cuda3std6ranges3__45__cpo7advanceE:
	.zero		1
	.type		_ZN39_INTERNAL_fa692857_9_int8mm_cu_1fafbbe54cuda3std3__45__cpo7crbeginE,@object
	.size		_ZN39_INTERNAL_fa692857_9_int8mm_cu_1fafbbe54cuda3std3__45__cpo7crbeginE,(_ZN39_INTERNAL_fa692857_9_int8mm_cu_1fafbbe54cuda3std6ranges3__45__cpo4dataE - _ZN39_INTERNAL_fa692857_9_int8mm_cu_1fafbbe54cuda3std3__45__cpo7crbeginE)
_ZN39_INTERNAL_fa692857_9_int8mm_cu_1fafbbe54cuda3std3__45__cpo7crbeginE:
	.zero		1
	.type		_ZN39_INTERNAL_fa692857_9_int8mm_cu_1fafbbe54cuda3std6ranges3__45__cpo4dataE,@object
	.size		_ZN39_INTERNAL_fa692857_9_int8mm_cu_1fafbbe54cuda3std6ranges3__45__cpo4dataE,(_ZN39_INTERNAL_fa692857_9_int8mm_cu_1fafbbe54cuda3std6ranges3__45__cpo5beginE - _ZN39_INTERNAL_fa692857_9_int8mm_cu_1fafbbe54cuda3std6ranges3__45__cpo4dataE)
_ZN39_INTERNAL_fa692857_9_int8mm_cu_1fafbbe54cuda3std6ranges3__45__cpo4dataE:
	.zero		1
	.type		_ZN39_INTERNAL_fa692857_9_int8mm_cu_1fafbbe54cuda3std6ranges3__45__cpo5beginE,@object
	.size		_ZN39_INTERNAL_fa692857_9_int8mm_cu_1fafbbe54cuda3std6ranges3__45__cpo5beginE,(_ZN39_INTERNAL_fa692857_9_int8mm_cu_1fafbbe54cuda3std3__441_GLOBAL__N__fa692857_9_int8mm_cu_1fafbbe56ignoreE - _ZN39_INTERNAL_fa692857_9_int8mm_cu_1fafbbe54cuda3std6ranges3__45__cpo5beginE)
_ZN39_INTERNAL_fa692857_9_int8mm_cu_1fafbbe54cuda3std6ranges3__45__cpo5beginE:
	.zero		1
	.type		_ZN39_INTERNAL_fa692857_9_int8mm_cu_1fafbbe54cuda3std3__441_GLOBAL__N__fa692857_9_int8mm_cu_1fafbbe56ignoreE,@object
	.size		_ZN39_INTERNAL_fa692857_9_int8mm_cu_1fafbbe54cuda3std3__441_GLOBAL__N__fa692857_9_int8mm_cu_1fafbbe56ignoreE,(_ZN39_INTERNAL_fa692857_9_int8mm_cu_1fafbbe54cuda3std6ranges3__45__cpo4sizeE - _ZN39_INTERNAL_fa692857_9_int8mm_cu_1fafbbe54cuda3std3__441_GLOBAL__N__fa692857_9_int8mm_cu_1fafbbe56ignoreE)
_ZN39_INTERNAL_fa692857_9_int8mm_cu_1fafbbe54cuda3std3__441_GLOBAL__N__fa692857_9_int8mm_cu_1fafbbe56ignoreE:
	.zero		1
	.type		_ZN39_INTERNAL_fa692857_9_int8mm_cu_1fafbbe54cuda3std6ranges3__45__cpo4sizeE,@object
	.size		_ZN39_INTERNAL_fa692857_9_int8mm_cu_1fafbbe54cuda3std6ranges3__45__cpo4sizeE,(_ZN39_INTERNAL_fa692857_9_int8mm_cu_1fafbbe54cuda3std3__45__cpo5beginE - _ZN39_INTERNAL_fa692857_9_int8mm_cu_1fafbbe54cuda3std6ranges3__45__cpo4sizeE)
_ZN39_INTERNAL_fa692857_9_int8mm_cu_1fafbbe54cuda3std6ranges3__45__cpo4sizeE:
	.zero		1
	.type		_ZN39_INTERNAL_fa692857_9_int8mm_cu_1fafbbe54cuda3std3__45__cpo5beginE,@object
	.size		_ZN39_INTERNAL_fa692857_9_int8mm_cu_1fafbbe54cuda3std3__45__cpo5beginE,(_ZN39_INTERNAL_fa692857_9_int8mm_cu_1fafbbe54cuda3std6ranges3__45__cpo6cbeginE - _ZN39_INTERNAL_fa692857_9_int8mm_cu_1fafbbe54cuda3std3__45__cpo5beginE)
_ZN39_INTERNAL_fa692857_9_int8mm_cu_1fafbbe54cuda3std3__45__cpo5beginE:
	.zero		1
	.type		_ZN39_INTERNAL_fa692857_9_int8mm_cu_1fafbbe54cuda3std6ranges3__45__cpo6cbeginE,@object
	.size		_ZN39_INTERNAL_fa692857_9_int8mm_cu_1fafbbe54cuda3std6ranges3__45__cpo6cbeginE,(_ZN39_INTERNAL_fa692857_9_int8mm_cu_1fafbbe54cuda3std3__45__cpo6rbeginE - _ZN39_INTERNAL_fa692857_9_int8mm_cu_1fafbbe54cuda3std6ranges3__45__cpo6cbeginE)
_ZN39_INTERNAL_fa692857_9_int8mm_cu_1fafbbe54cuda3std6ranges3__45__cpo6cbeginE:
	.zero		1
	.type		_ZN39_INTERNAL_fa692857_9_int8mm_cu_1fafbbe54cuda3std3__45__cpo6rbeginE,@object
	.size		_ZN39_INTERNAL_fa692857_9_int8mm_cu_1fafbbe54cuda3std3__45__cpo6rbeginE,(_ZN39_INTERNAL_fa692857_9_int8mm_cu_1fafbbe54cuda3std6ranges3__45__cpo4nextE - _ZN39_INTERNAL_fa692857_9_int8mm_cu_1fafbbe54cuda3std3__45__cpo6rbeginE)
_ZN39_INTERNAL_fa692857_9_int8mm_cu_1fafbbe54cuda3std3__45__cpo6rbeginE:
	.zero		1
	.type		_ZN39_INTERNAL_fa692857_9_int8mm_cu_1fafbbe54cuda3std6ranges3__45__cpo4nextE,@object
	.size		_ZN39_INTERNAL_fa692857_9_int8mm_cu_1fafbbe54cuda3std6ranges3__45__cpo4nextE,(_ZN39_INTERNAL_fa692857_9_int8mm_cu_1fafbbe54cuda3std6ranges3__45__cpo4swapE - _ZN39_INTERNAL_fa692857_9_int8mm_cu_1fafbbe54cuda3std6ranges3__45__cpo4nextE)
_ZN39_INTERNAL_fa692857_9_int8mm_cu_1fafbbe54cuda3std6ranges3__45__cpo4nextE:
	.zero		1
	.type		_ZN39_INTERNAL_fa692857_9_int8mm_cu_1fafbbe54cuda3std6ranges3__45__cpo4swapE,@object
	.size		_ZN39_INTERNAL_fa692857_9_int8mm_cu_1fafbbe54cuda3std6ranges3__45__cpo4swapE,(_ZN39_INTERNAL_fa692857_9_int8mm_cu_1fafbbe54cuda3std3__420unreachable_sentinelE - _ZN39_INTERNAL_fa692857_9_int8mm_cu_1fafbbe54cuda3std6ranges3__45__cpo4swapE)
_ZN39_INTERNAL_fa692857_9_int8mm_cu_1fafbbe54cuda3std6ranges3__45__cpo4swapE:
	.zero		1
	.type		_ZN39_INTERNAL_fa692857_9_int8mm_cu_1fafbbe54cuda3std3__420unreachable_sentinelE,@object
	.size		_ZN39_INTERNAL_fa692857_9_int8mm_cu_1fafbbe54cuda3std3__420unreachable_sentinelE,(_ZN39_INTERNAL_fa692857_9_int8mm_cu_1fafbbe56thrust24THRUST_300001_SM_1000_NS6system6detail10sequential3seqE - _ZN39_INTERNAL_fa692857_9_int8mm_cu_1fafbbe54cuda3std3__420unreachable_sentinelE)
_ZN39_INTERNAL_fa692857_9_int8mm_cu_1fafbbe54cuda3std3__420unreachable_sentinelE:
	.zero		1
	.type		_ZN39_INTERNAL_fa692857_9_int8mm_cu_1fafbbe56thrust24THRUST_300001_SM_1000_NS6system6detail10sequential3seqE,@object
	.size		_ZN39_INTERNAL_fa692857_9_int8mm_cu_1fafbbe56thrust24THRUST_300001_SM_1000_NS6system6detail10sequential3seqE,(_ZN39_INTERNAL_fa692857_9_int8mm_cu_1fafbbe54cuda3std3__45__cpo4cendE - _ZN39_INTERNAL_fa692857_9_int8mm_cu_1fafbbe56thrust24THRUST_300001_SM_1000_NS6system6detail10sequential3seqE)
_ZN39_INTERNAL_fa692857_9_int8mm_cu_1fafbbe56thrust24THRUST_300001_SM_1000_NS6system6detail10sequential3seqE:
	.zero		1
	.type		_ZN39_INTERNAL_fa692857_9_int8mm_cu_1fafbbe54cuda3std3__45__cpo4cendE,@object
	.size		_ZN39_INTERNAL_fa692857_9_int8mm_cu_1fafbbe54cuda3std3__45__cpo4cendE,(_ZN39_INTERNAL_fa692857_9_int8mm_cu_1fafbbe54cuda3std6ranges3__45__cpo9iter_swapE - _ZN39_INTERNAL_fa692857_9_int8mm_cu_1fafbbe54cuda3std3__45__cpo4cendE)
_ZN39_INTERNAL_fa692857_9_int8mm_cu_1fafbbe54cuda3std3__45__cpo4cendE:
	.zero		1
	.type		_ZN39_INTERNAL_fa692857_9_int8mm_cu_1fafbbe54cuda3std6ranges3__45__cpo9iter_swapE,@object
	.size		_ZN39_INTERNAL_fa692857_9_int8mm_cu_1fafbbe54cuda3std6ranges3__45__cpo9iter_swapE,(_ZN39_INTERNAL_fa692857_9_int8mm_cu_1fafbbe54cuda3std3__45__cpo5crendE - _ZN39_INTERNAL_fa692857_9_int8mm_cu_1fafbbe54cuda3std6ranges3__45__cpo9iter_swapE)
_ZN39_INTERNAL_fa692857_9_int8mm_cu_1fafbbe54cuda3std6ranges3__45__cpo9iter_swapE:
	.zero		1
	.type		_ZN39_INTERNAL_fa692857_9_int8mm_cu_1fafbbe54cuda3std3__45__cpo5crendE,@object
	.size		_ZN39_INTERNAL_fa692857_9_int8mm_cu_1fafbbe54cuda3std3__45__cpo5crendE,(_ZN39_INTERNAL_fa692857_9_int8mm_cu_1fafbbe54cuda3std6ranges3__45__cpo5cdataE - _ZN39_INTERNAL_fa692857_9_int8mm_cu_1fafbbe54cuda3std3__45__cpo5crendE)
_ZN39_INTERNAL_fa692857_9_int8mm_cu_1fafbbe54cuda3std3__45__cpo5crendE:
	.zero		1
	.type		_ZN39_INTERNAL_fa692857_9_int8mm_cu_1fafbbe54cuda3std6ranges3__45__cpo5cdataE,@object
	.size		_ZN39_INTERNAL_fa692857_9_int8mm_cu_1fafbbe54cuda3std6ranges3__45__cpo5cdataE,(_ZN39_INTERNAL_fa692857_9_int8mm_cu_1fafbbe54cuda3std6ranges3__45__cpo3endE - _ZN39_INTERNAL_fa692857_9_int8mm_cu_1fafbbe54cuda3std6ranges3__45__cpo5cdataE)
_ZN39_INTERNAL_fa692857_9_int8mm_cu_1fafbbe54cuda3std6ranges3__45__cpo5cdataE:
	.zero		1
	.type		_ZN39_INTERNAL_fa692857_9_int8mm_cu_1fafbbe54cuda3std6ranges3__45__cpo3endE,@object
	.size		_ZN39_INTERNAL_fa692857_9_int8mm_cu_1fafbbe54cuda3std6ranges3__45__cpo3endE,(_ZN39_INTERNAL_fa692857_9_int8mm_cu_1fafbbe54cuda3std3__419piecewise_constructE - _ZN39_INTERNAL_fa692857_9_int8mm_cu_1fafbbe54cuda3std6ranges3__45__cpo3endE)
_ZN39_INTERNAL_fa692857_9_int8mm_cu_1fafbbe54cuda3std6ranges3__45__cpo3endE:
	.zero		1
	.type		_ZN39_INTERNAL_fa692857_9_int8mm_cu_1fafbbe54cuda3std3__419piecewise_constructE,@object
	.size		_ZN39_INTERNAL_fa692857_9_int8mm_cu_1fafbbe54cuda3std3__419piecewise_constructE,(_ZN39_INTERNAL_fa692857_9_int8mm_cu_1fafbbe54cuda3std6ranges3__45__cpo5ssizeE - _ZN39_INTERNAL_fa692857_9_int8mm_cu_1fafbbe54cuda3std3__419piecewise_constructE)
_ZN39_INTERNAL_fa692857_9_int8mm_cu_1fafbbe54cuda3std3__419piecewise_constructE:
	.zero		1
	.type		_ZN39_INTERNAL_fa692857_9_int8mm_cu_1fafbbe54cuda3std6ranges3__45__cpo5ssizeE,@object
	.size		_ZN39_INTERNAL_fa692857_9_int8mm_cu_1fafbbe54cuda3std6ranges3__45__cpo5ssizeE,(_ZN39_INTERNAL_fa692857_9_int8mm_cu_1fafbbe54cuda3std3__45__cpo3endE - _ZN39_INTERNAL_fa692857_9_int8mm_cu_1fafbbe54cuda3std6ranges3__45__cpo5ssizeE)
_ZN39_INTERNAL_fa692857_9_int8mm_cu_1fafbbe54cuda3std6ranges3__45__cpo5ssizeE:
	.zero		1
	.type		_ZN39_INTERNAL_fa692857_9_int8mm_cu_1fafbbe54cuda3std3__45__cpo3endE,@object
	.size		_ZN39_INTERNAL_fa692857_9_int8mm_cu_1fafbbe54cuda3std3__45__cpo3endE,(_ZN39_INTERNAL_fa692857_9_int8mm_cu_1fafbbe54cuda3std6ranges3__45__cpo4cendE - _ZN39_INTERNAL_fa692857_9_int8mm_cu_1fafbbe54cuda3std3__45__cpo3endE)
_ZN39_INTERNAL_fa692857_9_int8mm_cu_1fafbbe54cuda3std3__45__cpo3endE:
	.zero		1
	.type		_ZN39_INTERNAL_fa692857_9_int8mm_cu_1fafbbe54cuda3std6ranges3__45__cpo4cendE,@object
	.size		_ZN39_INTERNAL_fa692857_9_int8mm_cu_1fafbbe54cuda3std6ranges3__45__cpo4cendE,(_ZN39_INTERNAL_fa692857_9_int8mm_cu_1fafbbe54cuda3std3__45__cpo4rendE - _ZN39_INTERNAL_fa692857_9_int8mm_cu_1fafbbe54cuda3std6ranges3__45__cpo4cendE)
_ZN39_INTERNAL_fa692857_9_int8mm_cu_1fafbbe54cuda3std6ranges3__45__cpo4cendE:
	.zero		1
	.type		_ZN39_INTERNAL_fa692857_9_int8mm_cu_1fafbbe54cuda3std3__45__cpo4rendE,@object
	.size		_ZN39_INTERNAL_fa692857_9_int8mm_cu_1fafbbe54cuda3std3__45__cpo4rendE,(_ZN39_INTERNAL_fa692857_9_int8mm_cu_1fafbbe54cuda3std6ranges3__45__cpo4prevE - _ZN39_INTERNAL_fa692857_9_int8mm_cu_1fafbbe54cuda3std3__45__cpo4rendE)
_ZN39_INTERNAL_fa692857_9_int8mm_cu_1fafbbe54cuda3std3__45__cpo4rendE:
	.zero		1
	.type		_ZN39_INTERNAL_fa692857_9_int8mm_cu_1fafbbe54cuda3std6ranges3__45__cpo4prevE,@object
	.size		_ZN39_INTERNAL_fa692857_9_int8mm_cu_1fafbbe54cuda3std6ranges3__45__cpo4prevE,(_ZN39_INTERNAL_fa692857_9_int8mm_cu_1fafbbe54cuda3std6ranges3__45__cpo9iter_moveE - _ZN39_INTERNAL_fa692857_9_int8mm_cu_1fafbbe54cuda3std6ranges3__45__cpo4prevE)
_ZN39_INTERNAL_fa692857_9_int8mm_cu_1fafbbe54cuda3std6ranges3__45__cpo4prevE:
	.zero		1
	.type		_ZN39_INTERNAL_fa692857_9_int8mm_cu_1fafbbe54cuda3std6ranges3__45__cpo9iter_moveE,@object
	.size		_ZN39_INTERNAL_fa692857_9_int8mm_cu_1fafbbe54cuda3std6ranges3__45__cpo9iter_moveE,(.L_13 - _ZN39_INTERNAL_fa692857_9_int8mm_cu_1fafbbe54cuda3std6ranges3__45__cpo9iter_moveE)
_ZN39_INTERNAL_fa692857_9_int8mm_cu_1fafbbe54cuda3std6ranges3__45__cpo9iter_moveE:
	.zero		1
.L_13:


//--------------------- .nv.constant0._ZN2at6native25weight_int8pack_mm_kernelEPKfPKaS2_Pfiii --------------------------
	.section	.nv.constant0._ZN2at6native25weight_int8pack_mm_kernelEPKfPKaS2_Pfiii,"a",@progbits
	.sectionflags	@""
	.align	4
.nv.constant0._ZN2at6native25weight_int8pack_mm_kernelEPKfPKaS2_Pfiii:
	.zero		940


//--------------------- SYMBOLS --------------------------

	.type		.nv.reservedSmem.offset0,@object
	.size		.nv.reservedSmem.offset0,0x4
